	.headerflags	@"EF_CUDA_TEXMODE_UNIFIED EF_CUDA_64BIT_ADDRESS EF_CUDA_ACCELERATORS EF_CUDA_SM90 EF_CUDA_VIRTUAL_SM(EF_CUDA_SM90)"
	.elftype	@"ET_EXEC"


//--------------------- .nv.info                  --------------------------
	.section	.nv.info,"",@"SHT_CUDA_INFO"
	.align	4


	//----- nvinfo : EIATTR_REGCOUNT
	.align		4
        /*0000*/ 	.byte	0x04, 0x2f
        /*0002*/ 	.short	(.L_3 - .L_2)
	.align		4
.L_2:
        /*0004*/ 	.word	index@(triton_poi_fused__native_batch_norm_legit_no_training_add_convolution_relu_4)
        /*0008*/ 	.word	0x0000001d


	//----- nvinfo : EIATTR_MIN_STACK_SIZE
	.align		4
.L_3:
        /*000c*/ 	.byte	0x04, 0x12
        /*000e*/ 	.short	(.L_5 - .L_4)
	.align		4
.L_4:
        /*0010*/ 	.word	index@(triton_poi_fused__native_batch_norm_legit_no_training_add_convolution_relu_4)
        /*0014*/ 	.word	0x00000000


	//----- nvinfo : EIATTR_FRAME_SIZE
	.align		4
.L_5:
        /*0018*/ 	.byte	0x04, 0x11
        /*001a*/ 	.short	(.L_7 - .L_6)
	.align		4
.L_6:
        /*001c*/ 	.word	index@(triton_poi_fused__native_batch_norm_legit_no_training_add_convolution_relu_4)
        /*0020*/ 	.word	0x00000000


	//----- nvinfo : EIATTR_MIN_STACK_SIZE
	.align		4
.L_7:
        /*0024*/ 	.byte	0x04, 0x12
        /*0026*/ 	.short	(.L_9 - .L_8)
	.align		4
.L_8:
        /*0028*/ 	.word	index@(triton_poi_fused__native_batch_norm_legit_no_training_add_convolution_relu_4)
        /*002c*/ 	.word	0x00000000
.L_9:


//--------------------- .nv.info.triton_poi_fused__native_batch_norm_legit_no_training_add_convolution_relu_4 --------------------------
	.section	.nv.info.triton_poi_fused__native_batch_norm_legit_no_training_add_convolution_relu_4,"",@"SHT_CUDA_INFO"
	.sectionflags	@""
	.align	4


	//----- nvinfo : EIATTR_CUDA_API_VERSION
	.align		4
        /*0000*/ 	.byte	0x04, 0x37
        /*0002*/ 	.short	(.L_11 - .L_10)
.L_10:
        /*0004*/ 	.word	0x0000007c


	//----- nvinfo : EIATTR_KPARAM_INFO
	.align		4
.L_11:
        /*0008*/ 	.byte	0x04, 0x17
        /*000a*/ 	.short	(.L_13 - .L_12)
.L_12:
        /*000c*/ 	.word	0x00000000
        /*0010*/ 	.short	0x0008
        /*0012*/ 	.short	0x0040
        /*0014*/ 	.byte	0x00, 0xf0, 0x11, 0x00


	//----- nvinfo : EIATTR_KPARAM_INFO
	.align		4
.L_13:
        /*0018*/ 	.byte	0x04, 0x17
        /*001a*/ 	.short	(.L_15 - .L_14)
.L_14:
        /*001c*/ 	.word	0x00000000
        /*0020*/ 	.short	0x0007
        /*0022*/ 	.short	0x0038
        /*0024*/ 	.byte	0x00, 0xf4, 0x21, 0x00


	//----- nvinfo : EIATTR_KPARAM_INFO
	.align		4
.L_15:
        /*0028*/ 	.byte	0x04, 0x17
        /*002a*/ 	.short	(.L_17 - .L_16)
.L_16:
        /*002c*/ 	.word	0x00000000
        /*0030*/ 	.short	0x0006
        /*0032*/ 	.short	0x0030
        /*0034*/ 	.byte	0x00, 0xf4, 0x21, 0x00


	//----- nvinfo : EIATTR_KPARAM_INFO
	.align		4
.L_17:
        /*0038*/ 	.byte	0x04, 0x17
        /*003a*/ 	.short	(.L_19 - .L_18)
.L_18:
        /*003c*/ 	.word	0x00000000
        /*0040*/ 	.short	0x0005
        /*0042*/ 	.short	0x0028
        /*0044*/ 	.byte	0x00, 0xf4, 0x21, 0x00


	//----- nvinfo : EIATTR_KPARAM_INFO
	.align		4
.L_19:
        /*0048*/ 	.byte	0x04, 0x17
        /*004a*/ 	.short	(.L_21 - .L_20)
.L_20:
        /*004c*/ 	.word	0x00000000
        /*0050*/ 	.short	0x0004
        /*0052*/ 	.short	0x0020
        /*0054*/ 	.byte	0x00, 0xf4, 0x21, 0x00


	//----- nvinfo : EIATTR_KPARAM_INFO
	.align		4
.L_21:
        /*0058*/ 	.byte	0x04, 0x17
        /*005a*/ 	.short	(.L_23 - .L_22)
.L_22:
        /*005c*/ 	.word	0x00000000
        /*0060*/ 	.short	0x0003
        /*0062*/ 	.short	0x0018
        /*0064*/ 	.byte	0x00, 0xf4, 0x21, 0x00


	//----- nvinfo : EIATTR_KPARAM_INFO
	.align		4
.L_23:
        /*0068*/ 	.byte	0x04, 0x17
        /*006a*/ 	.short	(.L_25 - .L_24)
.L_24:
        /*006c*/ 	.word	0x00000000
        /*0070*/ 	.short	0x0002
        /*0072*/ 	.short	0x0010
        /*0074*/ 	.byte	0x00, 0xf4, 0x21, 0x00


	//----- nvinfo : EIATTR_KPARAM_INFO
	.align		4
.L_25:
        /*0078*/ 	.byte	0x04, 0x17
        /*007a*/ 	.short	(.L_27 - .L_26)
.L_26:
        /*007c*/ 	.word	0x00000000
        /*0080*/ 	.short	0x0001
        /*0082*/ 	.short	0x0008
        /*0084*/ 	.byte	0x00, 0xf4, 0x21, 0x00


	//----- nvinfo : EIATTR_KPARAM_INFO
	.align		4
.L_27:
        /*0088*/ 	.byte	0x04, 0x17
        /*008a*/ 	.short	(.L_29 - .L_28)
.L_28:
        /*008c*/ 	.word	0x00000000
        /*0090*/ 	.short	0x0000
        /*0092*/ 	.short	0x0000
        /*0094*/ 	.byte	0x00, 0xf4, 0x21, 0x00


	//----- nvinfo : EIATTR_SPARSE_MMA_MASK
	.align		4
.L_29:
        /*0098*/ 	.byte	0x03, 0x50
        /*009a*/ 	.short	0x0000


	//----- nvinfo : EIATTR_MAXREG_COUNT
	.align		4
        /*009c*/ 	.byte	0x03, 0x1b
        /*009e*/ 	.short	0x00ff


	//----- nvinfo : EIATTR_EXIT_INSTR_OFFSETS
	.align		4
        /*00a0*/ 	.byte	0x04, 0x1c
        /*00a2*/ 	.short	(.L_31 - .L_30)


	//   ....[0]....
.L_30:
        /*00a4*/ 	.word	0x00000590


	//   ....[1]....
        /*00a8*/ 	.word	0x000005b0


	//----- nvinfo : EIATTR_REQNTID
	.align		4
.L_31:
        /*00ac*/ 	.byte	0x04, 0x10
        /*00ae*/ 	.short	(.L_33 - .L_32)
.L_32:
        /*00b0*/ 	.word	0x00000080
        /*00b4*/ 	.word	0x00000001
        /*00b8*/ 	.word	0x00000001


	//----- nvinfo : EIATTR_CBANK_PARAM_SIZE
	.align		4
.L_33:
        /*00bc*/ 	.byte	0x03, 0x19
        /*00be*/ 	.short	0x0044


	//----- nvinfo : EIATTR_PARAM_CBANK
	.align		4
        /*00c0*/ 	.byte	0x04, 0x0a
        /*00c2*/ 	.short	(.L_35 - .L_34)
	.align		4
.L_34:
        /*00c4*/ 	.word	index@(.nv.constant0.triton_poi_fused__native_batch_norm_legit_no_training_add_convolution_relu_4)
        /*00c8*/ 	.short	0x0210
        /*00ca*/ 	.short	0x0044


	//----- nvinfo : EIATTR_SW_WAR
	.align		4
.L_35:
        /*00cc*/ 	.byte	0x04, 0x36
        /*00ce*/ 	.short	(.L_37 - .L_36)
.L_36:
        /*00d0*/ 	.word	0x00000008
.L_37:


//--------------------- .nv.callgraph             --------------------------
	.section	.nv.callgraph,"",@"SHT_CUDA_CALLGRAPH"
	.align	4
	.sectionentsize	8
	.align		4
        /*0000*/ 	.word	0x00000000
	.align		4
        /*0004*/ 	.word	0xffffffff
	.align		4
        /*0008*/ 	.word	0x00000000
	.align		4
        /*000c*/ 	.word	0xfffffffe
	.align		4
        /*0010*/ 	.word	0x00000000
	.align		4
        /*0014*/ 	.word	0xfffffffd
	.align		4
        /*0018*/ 	.word	0x00000000
	.align		4
        /*001c*/ 	.word	0xfffffffc


//--------------------- .nv.constant4             --------------------------
	.section	.nv.constant4,"a",@progbits
	.align	8
	.align		8
.nv.constant4:
        /*0000*/ 	.dword	_$_str
	.align		8
        /*0008*/ 	.dword	_$_str_$_2


//--------------------- .text.triton_poi_fused__native_batch_norm_legit_no_training_add_convolution_relu_4 --------------------------
	.section	.text.triton_poi_fused__native_batch_norm_legit_no_training_add_convolution_relu_4,"ax",@progbits
	.align	128
        .global         triton_poi_fused__native_batch_norm_legit_no_training_add_convolution_relu_4
        .type           triton_poi_fused__native_batch_norm_legit_no_training_add_convolution_relu_4,@function
        .size           triton_poi_fused__native_batch_norm_legit_no_training_add_convolution_relu_4,(.L_x_1 - triton_poi_fused__native_batch_norm_legit_no_training_add_convolution_relu_4)
        .other          triton_poi_fused__native_batch_norm_legit_no_training_add_convolution_relu_4,@"STO_CUDA_ENTRY STV_DEFAULT"
triton_poi_fused__native_batch_norm_legit_no_training_add_convolution_relu_4:
.text.triton_poi_fused__native_batch_norm_legit_no_training_add_convolution_relu_4:
[----:B------:R-:W0:Y:S01]  /*0000*/  LDC R1, c[0x0][0x28] ;  /* 0x00000a00ff017b82 */ /* 0x000e220000000800 */
[----:B------:R-:W1:Y:S07]  /*0010*/  S2R R0, SR_TID.X ;  /* 0x0000000000007919 */ /* 0x000e6e0000002100 */
[----:B------:R-:W2:Y:S01]  /*0020*/  LDC.64 R24, c[0x0][0x230] ;  /* 0x00008c00ff187b82 */ /* 0x000ea20000000a00 */
[----:B------:R-:W-:Y:S02]  /*0030*/  CS2R R14, SRZ ;  /* 0x00000000000e7805 */ /* 0x000fe4000001ff00 */
[----:B------:R-:W-:Y:S01]  /*0040*/  CS2R R16, SRZ ;  /* 0x0000000000107805 */ /* 0x000fe2000001ff00 */
[----:B------:R-:W3:Y:S01]  /*0050*/  S2R R5, SR_CTAID.X ;  /* 0x0000000000057919 */ /* 0x000ee20000002500 */
[----:B------:R-:W-:-:S03]  /*0060*/  ULDC.64 UR4, c[0x0][0x208] ;  /* 0x0000820000047ab9 */ /* 0x000fc60000000a00 */
[----:B------:R-:W4:Y:S08]  /*0070*/  LDC.64 R20, c[0x0][0x218] ;  /* 0x00008600ff147b82 */ /* 0x000f300000000a00 */
[----:B------:R-:W5:Y:S08]  /*0080*/  LDC.64 R6, c[0x0][0x210] ;  /* 0x00008400ff067b82 */ /* 0x000f700000000a00 */
[----:B------:R-:W4:Y:S01]  /*0090*/  LDC.64 R10, c[0x0][0x220] ;  /* 0x00008800ff0a7b82 */ /* 0x000f220000000a00 */
[----:B-1----:R-:W-:-:S07]  /*00a0*/  SHF.L.U32 R0, R0, 0x1, RZ ;  /* 0x0000000100007819 */ /* 0x002fce00000006ff */
[----:B------:R-:W1:Y:S01]  /*00b0*/  LDC.64 R12, c[0x0][0x228] ;  /* 0x00008a00ff0c7b82 */ /* 0x000e620000000a00 */
[----:B---3--:R-:W-:Y:S02]  /*00c0*/  SHF.R.S32.HI R3, RZ, 0x17, R5 ;  /* 0x00000017ff037819 */ /* 0x008fe40000011405 */
[----:B------:R-:W-:Y:S02]  /*00d0*/  LOP3.LUT R0, R0, 0xfe, RZ, 0xc0, !PT ;  /* 0x000000fe00007812 */ /* 0x000fe400078ec0ff */
[----:B------:R-:W-:-:S03]  /*00e0*/  SGXT R3, R3, 0x1 ;  /* 0x000000010303781a */ /* 0x000fc60000000200 */
[----:B------:R-:W3:Y:S01]  /*00f0*/  LDC.64 R8, c[0x0][0x238] ;  /* 0x00008e00ff087b82 */ /* 0x000ee20000000a00 */
[----:B------:R-:W-:-:S04]  /*0100*/  LEA R0, R5, R0, 0x8 ;  /* 0x0000000005007211 */ /* 0x000fc800078e40ff */
[----:B------:R-:W-:Y:S02]  /*0110*/  LEA.HI R3, R3, R0, RZ, 0x4 ;  /* 0x0000000003037211 */ /* 0x000fe400078f20ff */
[----:B------:R-:W-:Y:S02]  /*0120*/  ISETP.GE.AND P0, PT, R0, 0x100, PT ;  /* 0x000001000000780c */ /* 0x000fe40003f06270 */
[----:B------:R-:W-:-:S04]  /*0130*/  SHF.R.S32.HI R23, RZ, 0x4, R3 ;  /* 0x00000004ff177819 */ /* 0x000fc80000011403 */
[----:B------:R-:W-:-:S04]  /*0140*/  LEA.HI R2, R23, R23, RZ, 0x2 ;  /* 0x0000001717027211 */ /* 0x000fc800078f10ff */
[----:B------:R-:W-:-:S04]  /*0150*/  LOP3.LUT R2, R2, 0xfffffffc, RZ, 0xc0, !PT ;  /* 0xfffffffc02027812 */ /* 0x000fc800078ec0ff */
[----:B------:R-:W-:Y:S02]  /*0160*/  IADD3 R19, R23, -R2, RZ ;  /* 0x8000000217137210 */ /* 0x000fe40007ffe0ff */
[----:B------:R-:W3:Y:S03]  /*0170*/  LDC.64 R2, c[0x0][0x240] ;  /* 0x00009000ff027b82 */ /* 0x000ee60000000a00 */
[----:B--2---:R-:W-:-:S05]  /*0180*/  IMAD.WIDE R24, R19, 0x4, R24 ;  /* 0x0000000413187825 */ /* 0x004fca00078e0218 */
[----:B------:R-:W2:Y:S04]  /*0190*/  @!P0 LDG.E.EL R14, desc[UR4][R24.64] ;  /* 0x00000004180e8981 */ /* 0x000ea8000c2e1900 */
[----:B------:R1:W2:Y:S01]  /*01a0*/  @!P0 LDG.E.EL R17, desc[UR4][R24.64] ;  /* 0x0000000418118981 */ /* 0x0002a2000c2e1900 */
[----:B------:R-:W-:Y:S01]  /*01b0*/  CS2R R4, SRZ ;  /* 0x0000000000047805 */ /* 0x000fe2000001ff00 */
[----:B------:R-:W-:Y:S01]  /*01c0*/  HFMA2.MMA R18, -RZ, RZ, 0, 0 ;  /* 0x00000000ff127435 */ /* 0x000fe200000001ff */
[----:B----4-:R-:W-:-:S04]  /*01d0*/  IMAD.WIDE R20, R19, 0x4, R20 ;  /* 0x0000000413147825 */ /* 0x010fc800078e0214 */
[----:B-----5:R-:W-:Y:S01]  /*01e0*/  IMAD.WIDE R6, R0, 0x4, R6 ;  /* 0x0000000400067825 */ /* 0x020fe200078e0206 */
[----:B------:R-:W4:Y:S03]  /*01f0*/  @!P0 LDG.E.EL R15, desc[UR4][R20.64] ;  /* 0x00000004140f8981 */ /* 0x000f26000c2e1900 */
[----:B0-----:R-:W-:Y:S01]  /*0200*/  IMAD.WIDE R10, R23, 0x4, R10 ;  /* 0x00000004170a7825 */ /* 0x001fe200078e020a */
[----:B------:R-:W-:Y:S01]  /*0210*/  CS2R R22, SRZ ;  /* 0x0000000000167805 */ /* 0x000fe2000001ff00 */
[----:B------:R0:W5:Y:S01]  /*0220*/  @!P0 LDG.E.EL R16, desc[UR4][R20.64] ;  /* 0x0000000414108981 */ /* 0x000162000c2e1900 */
[----:B-1----:R-:W-:-:S03]  /*0230*/  MOV R24, RZ ;  /* 0x000000ff00187202 */ /* 0x002fc60000000f00 */
[----:B------:R-:W5:Y:S01]  /*0240*/  @!P0 LDG.E.64 R4, desc[UR4][R6.64] ;  /* 0x0000000406048981 */ /* 0x000f62000c1e1b00 */
[C---:B------:R-:W-:Y:S01]  /*0250*/  IMAD.WIDE R12, R19.reuse, 0x4, R12 ;  /* 0x00000004130c7825 */ /* 0x040fe200078e020c */
[----:B------:R-:W-:Y:S02]  /*0260*/  HFMA2.MMA R26, -RZ, RZ, 0, 0 ;  /* 0x00000000ff1a7435 */ /* 0x000fe400000001ff */
[----:B------:R-:W4:Y:S04]  /*0270*/  @!P0 LDG.E.EL R18, desc[UR4][R10.64] ;  /* 0x000000040a128981 */ /* 0x000f28000c2e1900 */
[----:B------:R-:W4:Y:S01]  /*0280*/  @!P0 LDG.E.EL R23, desc[UR4][R10.64] ;  /* 0x000000040a178981 */ /* 0x000f22000c2e1900 */
[----:B---3--:R-:W-:Y:S01]  /*0290*/  IMAD.WIDE R8, R19, 0x4, R8 ;  /* 0x0000000413087825 */ /* 0x008fe200078e0208 */
[----:B0-----:R-:W-:-:S02]  /*02a0*/  CS2R R20, SRZ ;  /* 0x0000000000147805 */ /* 0x001fc4000001ff00 */
[----:B------:R-:W3:Y:S01]  /*02b0*/  @!P0 LDG.E.EL R22, desc[UR4][R12.64] ;  /* 0x000000040c168981 */ /* 0x000ee2000c2e1900 */
[----:B------:R-:W-:Y:S01]  /*02c0*/  IMAD.WIDE R2, R19, 0x4, R2 ;  /* 0x0000000413027825 */ /* 0x000fe200078e0202 */
[----:B------:R-:W-:Y:S02]  /*02d0*/  MOV R19, RZ ;  /* 0x000000ff00137202 */ /* 0x000fe40000000f00 */
[----:B------:R-:W3:Y:S04]  /*02e0*/  @!P0 LDG.E.EL R24, desc[UR4][R12.64] ;  /* 0x000000040c188981 */ /* 0x000ee8000c2e1900 */
[----:B------:R-:W3:Y:S04]  /*02f0*/  @!P0 LDG.E.EL R21, desc[UR4][R8.64] ;  /* 0x0000000408158981 */ /* 0x000ee8000c2e1900 */
[----:B------:R0:W3:Y:S04]  /*0300*/  @!P0 LDG.E.EL R26, desc[UR4][R8.64] ;  /* 0x00000004081a8981 */ /* 0x0000e8000c2e1900 */
[----:B------:R-:W3:Y:S04]  /*0310*/  @!P0 LDG.E.EL R20, desc[UR4][R2.64] ;  /* 0x0000000402148981 */ /* 0x000ee8000c2e1900 */
[----:B------:R1:W3:Y:S01]  /*0320*/  @!P0 LDG.E.EL R19, desc[UR4][R2.64] ;  /* 0x0000000402138981 */ /* 0x0002e2000c2e1900 */
[----:B0-----:R-:W-:Y:S01]  /*0330*/  HFMA2.MMA R8, -RZ, RZ, 1.625, 0 ;  /* 0x3e800000ff087435 */ /* 0x001fe200000001ff */
[----:B-1----:R-:W0:Y:S02]  /*0340*/  LDC.64 R2, c[0x0][0x248] ;  /* 0x00009200ff027b82 */ /* 0x002e240000000a00 */
[----:B0-----:R-:W-:-:S04]  /*0350*/  IMAD.WIDE R2, R0, 0x4, R2 ;  /* 0x0000000400027825 */ /* 0x001fc800078e0202 */
[----:B--2---:R-:W-:Y:S01]  /*0360*/  FADD R14, R14, 9.9999997473787516356e-06 ;  /* 0x3727c5ac0e0e7421 */ /* 0x004fe20000000000 */
[----:B------:R-:W-:-:S03]  /*0370*/  FADD R17, R17, 9.9999997473787516356e-06 ;  /* 0x3727c5ac11117421 */ /* 0x000fc60000000000 */
[----:B------:R-:W0:Y:S08]  /*0380*/  MUFU.SQRT R10, R14 ;  /* 0x0000000e000a7308 */ /* 0x000e300000002000 */
[----:B------:R-:W1:Y:S01]  /*0390*/  MUFU.SQRT R11, R17 ;  /* 0x00000011000b7308 */ /* 0x000e620000002000 */
[C---:B0-----:R-:W-:Y:S02]  /*03a0*/  FSETP.GT.AND P1, PT, R10.reuse, 8.50705917302346158658e+37, PT ;  /* 0x7e8000000a00780b */ /* 0x041fe40003f24000 */
[----:B------:R-:W-:-:S02]  /*03b0*/  FSETP.GEU.AND P3, PT, R10, 1.175494350822287508e-38, PT ;  /* 0x008000000a00780b */ /* 0x000fc40003f6e000 */
[C---:B-1----:R-:W-:Y:S02]  /*03c0*/  FSETP.GT.AND P2, PT, R11.reuse, 8.50705917302346158658e+37, PT ;  /* 0x7e8000000b00780b */ /* 0x042fe40003f44000 */
[----:B------:R-:W-:-:S07]  /*03d0*/  FSETP.GEU.AND P4, PT, R11, 1.175494350822287508e-38, PT ;  /* 0x008000000b00780b */ /* 0x000fce0003f8e000 */
[----:B------:R-:W-:-:S04]  /*03e0*/  @P1 FMUL R10, R10, 0.25 ;  /* 0x3e8000000a0a1820 */ /* 0x000fc80000400000 */
[----:B------:R-:W-:Y:S01]  /*03f0*/  @!P3 FMUL R10, R10, 16777216 ;  /* 0x4b8000000a0ab820 */ /* 0x000fe20000400000 */
[----:B------:R-:W-:-:S04]  /*0400*/  @P2 FMUL R11, R11, 0.25 ;  /* 0x3e8000000b0b2820 */ /* 0x000fc80000400000 */
[----:B------:R-:W-:Y:S01]  /*0410*/  @!P4 FMUL R11, R11, 16777216 ;  /* 0x4b8000000b0bc820 */ /* 0x000fe20000400000 */
[----:B------:R-:W0:Y:S01]  /*0420*/  MUFU.RCP R10, R10 ;  /* 0x0000000a000a7308 */ /* 0x000e220000001000 */
[----:B------:R-:W-:-:S07]  /*0430*/  FSEL R13, R8, 1, P1 ;  /* 0x3f800000080d7808 */ /* 0x000fce0000800000 */
[----:B------:R-:W1:Y:S01]  /*0440*/  MUFU.RCP R11, R11 ;  /* 0x0000000b000b7308 */ /* 0x000e620000001000 */
[----:B------:R-:W-:Y:S01]  /*0450*/  FSEL R8, R8, 1, P2 ;  /* 0x3f80000008087808 */ /* 0x000fe20001000000 */
[----:B-----5:R-:W-:Y:S01]  /*0460*/  FADD R5, R16, R5 ;  /* 0x0000000510057221 */ /* 0x020fe20000000000 */
[----:B----4-:R-:W-:Y:S01]  /*0470*/  FADD R4, R15, R4 ;  /* 0x000000040f047221 */ /* 0x010fe20000000000 */
[----:B------:R-:W-:Y:S02]  /*0480*/  @!P3 FMUL R13, R13, 16777216 ;  /* 0x4b8000000d0db820 */ /* 0x000fe40000400000 */
[----:B------:R-:W-:Y:S01]  /*0490*/  FADD R9, R5, R18 ;  /* 0x0000001205097221 */ /* 0x000fe20000000000 */
[----:B------:R-:W-:Y:S01]  /*04a0*/  FADD R23, R4, R23 ;  /* 0x0000001704177221 */ /* 0x000fe20000000000 */
[----:B------:R-:W-:Y:S01]  /*04b0*/  @!P4 FMUL R8, R8, 16777216 ;  /* 0x4b8000000808c820 */ /* 0x000fe20000400000 */
[----:B0-----:R-:W-:Y:S01]  /*04c0*/  FMUL R13, R10, R13 ;  /* 0x0000000d0a0d7220 */ /* 0x001fe20000400000 */
[----:B---3--:R-:W-:Y:S01]  /*04d0*/  FADD R9, R9, -R24 ;  /* 0x8000001809097221 */ /* 0x008fe20000000000 */
[----:B------:R-:W-:Y:S01]  /*04e0*/  FADD R22, R23, -R22 ;  /* 0x8000001617167221 */ /* 0x000fe20000000000 */
[----:B-1----:R-:W-:-:S03]  /*04f0*/  FMUL R8, R11, R8 ;  /* 0x000000080b087220 */ /* 0x002fc60000400000 */
[----:B------:R-:W-:Y:S01]  /*0500*/  FMUL R13, R22, R13 ;  /* 0x0000000d160d7220 */ /* 0x000fe20000400000 */
[----:B------:R-:W-:-:S03]  /*0510*/  FMUL R8, R9, R8 ;  /* 0x0000000809087220 */ /* 0x000fc60000400000 */
[----:B------:R-:W-:Y:S01]  /*0520*/  FFMA R13, R13, R21, R20 ;  /* 0x000000150d0d7223 */ /* 0x000fe20000000014 */
[----:B------:R-:W-:Y:S01]  /*0530*/  FFMA R8, R8, R26, R19 ;  /* 0x0000001a08087223 */ /* 0x000fe20000000013 */
[----:B------:R0:W-:Y:S03]  /*0540*/  @!P0 STG.E.64 desc[UR4][R6.64], R4 ;  /* 0x0000000406008986 */ /* 0x0001e6000c101b04 */
[C---:B------:R-:W-:Y:S02]  /*0550*/  FSETP.GEU.AND P1, PT, R13.reuse, RZ, PT ;  /* 0x000000ff0d00720b */ /* 0x040fe40003f2e000 */
[C---:B------:R-:W-:Y:S02]  /*0560*/  FSETP.GEU.AND P2, PT, R8.reuse, RZ, PT ;  /* 0x000000ff0800720b */ /* 0x040fe40003f4e000 */
[----:B------:R-:W-:Y:S02]  /*0570*/  FSEL R10, R13, RZ, P1 ;  /* 0x000000ff0d0a7208 */ /* 0x000fe40000800000 */
[----:B------:R-:W-:Y:S01]  /*0580*/  FSEL R11, R8, RZ, P2 ;  /* 0x000000ff080b7208 */ /* 0x000fe20001000000 */
[----:B0-----:R-:W-:Y:S08]  /*0590*/  @P0 EXIT ;  /* 0x000000000000094d */ /* 0x001ff00003800000 */
[----:B------:R-:W-:Y:S01]  /*05a0*/  STG.E.64 desc[UR4][R2.64], R10 ;  /* 0x0000000a02007986 */ /* 0x000fe2000c101b04 */
[----:B------:R-:W-:Y:S05]  /*05b0*/  EXIT ;  /* 0x000000000000794d */ /* 0x000fea0003800000 */
.L_x_0:
[----:B------:R-:W-:-:S00]  /*05c0*/  BRA `(.L_x_0) ;  /* 0xfffffffc00fc7947 */ /* 0x000fc0000383ffff */
[----:B------:R-:W-:-:S00]  /*05d0*/  NOP ;  /* 0x0000000000007918 */ /* 0x000fc00000000000 */
        /* <DEDUP_REMOVED lines=10> */
.L_x_1:


//--------------------- .nv.global.init           --------------------------
	.section	.nv.global.init,"aw",@progbits
.nv.global.init:
	.type		_$_str,@object
	.size		_$_str,(_$_str_$_2 - _$_str)
_$_str:
        /*0000*/ 	.byte	0x5f, 0x5f, 0x43, 0x55, 0x44, 0x41, 0x5f, 0x46, 0x54, 0x5a, 0x00
	.type		_$_str_$_2,@object
	.size		_$_str_$_2,(.L_1 - _$_str_$_2)
_$_str_$_2:
        /*000b*/ 	.byte	0x5f, 0x5f, 0x43, 0x55, 0x44, 0x41, 0x5f, 0x50, 0x52, 0x45, 0x43, 0x5f, 0x53, 0x51, 0x52, 0x54
        /*001b*/ 	.byte	0x00
.L_1:


//--------------------- .nv.constant0.triton_poi_fused__native_batch_norm_legit_no_training_add_convolution_relu_4 --------------------------
	.section	.nv.constant0.triton_poi_fused__native_batch_norm_legit_no_training_add_convolution_relu_4,"a",@progbits
	.sectionflags	@""
	.align	4
.nv.constant0.triton_poi_fused__native_batch_norm_legit_no_training_add_convolution_relu_4:
	.zero		596
